//
// Generated by NVIDIA NVVM Compiler
//
// Compiler Build ID: CL-36424714
// Cuda compilation tools, release 13.0, V13.0.88
// Based on NVVM 20.0.0
//

.version 9.0
.target sm_100
.address_size 64

	// .globl	_Z6kernelPhS_jj

.visible .entry _Z6kernelPhS_jj(
	.param .u64 .ptr .align 1 _Z6kernelPhS_jj_param_0,
	.param .u64 .ptr .align 1 _Z6kernelPhS_jj_param_1,
	.param .u32 _Z6kernelPhS_jj_param_2,
	.param .u32 _Z6kernelPhS_jj_param_3
)
{
	.reg .pred 	%p<8>;
	.reg .b16 	%rs<13>;
	.reg .b32 	%r<41>;
	.reg .b32 	%f<6>;
	.reg .b64 	%rd<20>;

	ld.param.u64 	%rd1, [_Z6kernelPhS_jj_param_0];
	ld.param.u64 	%rd2, [_Z6kernelPhS_jj_param_1];
	ld.param.u32 	%r5, [_Z6kernelPhS_jj_param_2];
	ld.param.u32 	%r4, [_Z6kernelPhS_jj_param_3];
	mov.u32 	%r6, %ctaid.x;
	shl.b32 	%r7, %r6, 4;
	mov.u32 	%r8, %tid.x;
	add.s32 	%r1, %r7, %r8;
	mov.u32 	%r9, %ctaid.y;
	shl.b32 	%r10, %r9, 4;
	mov.u32 	%r11, %tid.y;
	add.s32 	%r2, %r10, %r11;
	setp.lt.s32 	%p1, %r1, 1;
	add.s32 	%r3, %r4, -1;
	setp.ge.u32 	%p2, %r1, %r3;
	or.pred  	%p3, %p1, %p2;
	setp.eq.s32 	%p4, %r2, 0;
	or.pred  	%p5, %p4, %p3;
	add.s32 	%r12, %r5, -1;
	setp.ge.u32 	%p6, %r2, %r12;
	or.pred  	%p7, %p6, %p5;
	@%p7 bra 	$L__BB0_2;
	cvta.to.global.u64 	%rd3, %rd1;
	cvta.to.global.u64 	%rd4, %rd2;
	mad.lo.s32 	%r13, %r4, %r2, %r1;
	not.b32 	%r14, %r4;
	add.s32 	%r15, %r13, %r14;
	cvt.u64.u32 	%rd5, %r15;
	add.s64 	%rd6, %rd3, %rd5;
	ld.global.u8 	%r16, [%rd6];
	sub.s32 	%r17, %r13, %r4;
	cvt.u64.u32 	%rd7, %r17;
	add.s64 	%rd8, %rd3, %rd7;
	ld.global.u8 	%rs1, [%rd8];
	mul.wide.u16 	%r18, %rs1, -2;
	add.s32 	%r19, %r17, 1;
	cvt.u64.u32 	%rd9, %r19;
	add.s64 	%rd10, %rd3, %rd9;
	ld.global.u8 	%r20, [%rd10];
	add.s32 	%r21, %r13, %r4;
	add.s32 	%r22, %r3, %r13;
	cvt.u64.u32 	%rd11, %r22;
	add.s64 	%rd12, %rd3, %rd11;
	ld.global.u8 	%r23, [%rd12];
	cvt.u64.u32 	%rd13, %r21;
	add.s64 	%rd14, %rd3, %rd13;
	ld.global.u8 	%rs2, [%rd14];
	mul.wide.u16 	%r24, %rs2, 2;
	add.s32 	%r25, %r20, %r16;
	sub.s32 	%r26, %r18, %r25;
	add.s32 	%r27, %r26, %r23;
	add.s32 	%r28, %r27, %r24;
	add.s32 	%r29, %r28, %r23;
	cvt.u16.u32 	%rs3, %r29;
	mul.hi.s16 	%rs4, %rs3, 10923;
	shr.u16 	%rs5, %rs4, 15;
	add.s16 	%rs6, %rs4, %rs5;
	cvt.s64.s32 	%rd15, %r13;
	add.s64 	%rd16, %rd3, %rd15;
	ld.global.u8 	%rs7, [%rd16+-1];
	cvt.u32.u16 	%r30, %rs7;
	mul.wide.u16 	%r31, %rs7, 2;
	ld.global.u8 	%rs8, [%rd16+1];
	add.s32 	%r32, %r22, 2;
	cvt.u64.u32 	%rd17, %r32;
	add.s64 	%rd18, %rd3, %rd17;
	ld.global.u8 	%r33, [%rd18];
	add.s32 	%r34, %r30, %r16;
	add.s32 	%r35, %r34, %r31;
	mul.wide.u16 	%r36, %rs8, 2;
	add.s32 	%r37, %r36, %r20;
	add.s32 	%r38, %r37, %r33;
	sub.s32 	%r39, %r35, %r38;
	cvt.u16.u32 	%rs9, %r39;
	mul.hi.s16 	%rs10, %rs9, 10923;
	shr.u16 	%rs11, %rs10, 15;
	add.s16 	%rs12, %rs10, %rs11;
	cvt.rn.f32.s16 	%f1, %rs6;
	cvt.rn.f32.s16 	%f2, %rs12;
	mul.f32 	%f3, %f2, %f2;
	fma.rn.f32 	%f4, %f1, %f1, %f3;
	sqrt.rn.f32 	%f5, %f4;
	cvt.rzi.s32.f32 	%r40, %f5;
	add.s64 	%rd19, %rd4, %rd15;
	st.global.u8 	[%rd19], %r40;
$L__BB0_2:
	ret;

}


// ===== COMPILED SASS (sm_100) =====

	.target	sm_100

	.elftype	@"ET_EXEC"


//--------------------- .note.nv.tkinfo           --------------------------
	.section	.note.nv.tkinfo,"",@"SHT_NOTE"
	.sectionflags	@"SHF_NOTE_NV_TKINFO"
	.tkinfo
        /*0018*/ 	.word	0x00000002
        /*0030*/ 	.string	""
        /*0030*/ 	.string	"ptxas"
        /*0030*/ 	.string	"Cuda compilation tools, release 13.0, V13.0.88"
        /*0030*/ 	.string	"Build cuda_13.0.r13.0/compiler.36424714_0"
        /*0030*/ 	.string	"-arch sm_100 -m 64 "



//--------------------- .note.nv.cuinfo           --------------------------
	.section	.note.nv.cuinfo,"",@"SHT_NOTE"
	.sectionflags	@"SHF_NOTE_NV_CUINFO"
        /*0018*/ 	.short	0x0002
        /*001a*/ 	.short	0x0064
        /*001c*/ 	.short	0x0082
	.zero		2


//--------------------- .nv.info                  --------------------------
	.section	.nv.info,"",@"SHT_CUDA_INFO"
	.align	4


	//----- nvinfo : EIATTR_REGCOUNT
	.align		4
        /*0000*/ 	.byte	0x04, 0x2f
        /*0002*/ 	.short	(.L_1 - .L_0)
	.align		4
.L_0:
        /*0004*/ 	.word	index@(_Z6kernelPhS_jj)
        /*0008*/ 	.word	0x00000014


	//----- nvinfo : EIATTR_FRAME_SIZE
	.align		4
.L_1:
        /*000c*/ 	.byte	0x04, 0x11
        /*000e*/ 	.short	(.L_3 - .L_2)
	.align		4
.L_2:
        /*0010*/ 	.word	index@($__internal_0_$__cuda_sm20_sqrt_rn_f32_slowpath)
        /*0014*/ 	.word	0x00000000


	//----- nvinfo : EIATTR_FRAME_SIZE
	.align		4
.L_3:
        /*0018*/ 	.byte	0x04, 0x11
        /*001a*/ 	.short	(.L_5 - .L_4)
	.align		4
.L_4:
        /*001c*/ 	.word	index@(_Z6kernelPhS_jj)
        /*0020*/ 	.word	0x00000000


	//----- nvinfo : EIATTR_MIN_STACK_SIZE
	.align		4
.L_5:
        /*0024*/ 	.byte	0x04, 0x12
        /*0026*/ 	.short	(.L_7 - .L_6)
	.align		4
.L_6:
        /*0028*/ 	.word	index@(_Z6kernelPhS_jj)
        /*002c*/ 	.word	0x00000000
.L_7:


//--------------------- .nv.compat                --------------------------
	.section	.nv.compat,"",@"SHT_CUDA_COMPAT_INFO"
	.align	4
        /*0000*/ 	.byte	0x02, 0x09, 0x00, 0x00, 0x02, 0x02, 0x01, 0x00, 0x02, 0x05, 0x05, 0x00, 0x03, 0x07, 0x01, 0x01
        /*0010*/ 	.byte	0x02, 0x03, 0x00, 0x00, 0x02, 0x06, 0x01, 0x00, 0x04, 0x0b, 0x08, 0x00, 0x01, 0x00, 0x00, 0x00
        /*0020*/ 	.byte	0x00, 0x00, 0x00, 0x00


//--------------------- .nv.info._Z6kernelPhS_jj  --------------------------
	.section	.nv.info._Z6kernelPhS_jj,"",@"SHT_CUDA_INFO"
	.sectionflags	@""
	.align	4


	//----- nvinfo : EIATTR_CUDA_API_VERSION
	.align		4
        /*0000*/ 	.byte	0x04, 0x37
        /*0002*/ 	.short	(.L_9 - .L_8)
.L_8:
        /*0004*/ 	.word	0x00000082


	//----- nvinfo : EIATTR_KPARAM_INFO
	.align		4
.L_9:
        /*0008*/ 	.byte	0x04, 0x17
        /*000a*/ 	.short	(.L_11 - .L_10)
.L_10:
        /*000c*/ 	.word	0x00000000
        /*0010*/ 	.short	0x0003
        /*0012*/ 	.short	0x0014
        /*0014*/ 	.byte	0x00, 0xf0, 0x11, 0x00


	//----- nvinfo : EIATTR_KPARAM_INFO
	.align		4
.L_11:
        /*0018*/ 	.byte	0x04, 0x17
        /*001a*/ 	.short	(.L_13 - .L_12)
.L_12:
        /*001c*/ 	.word	0x00000000
        /*0020*/ 	.short	0x0002
        /*0022*/ 	.short	0x0010
        /*0024*/ 	.byte	0x00, 0xf0, 0x11, 0x00


	//----- nvinfo : EIATTR_KPARAM_INFO
	.align		4
.L_13:
        /*0028*/ 	.byte	0x04, 0x17
        /*002a*/ 	.short	(.L_15 - .L_14)
.L_14:
        /*002c*/ 	.word	0x00000000
        /*0030*/ 	.short	0x0001
        /*0032*/ 	.short	0x0008
        /*0034*/ 	.byte	0x00, 0xf5, 0x21, 0x00


	//----- nvinfo : EIATTR_KPARAM_INFO
	.align		4
.L_15:
        /*0038*/ 	.byte	0x04, 0x17
        /*003a*/ 	.short	(.L_17 - .L_16)
.L_16:
        /*003c*/ 	.word	0x00000000
        /*0040*/ 	.short	0x0000
        /*0042*/ 	.short	0x0000
        /*0044*/ 	.byte	0x00, 0xf5, 0x21, 0x00


	//----- nvinfo : EIATTR_SPARSE_MMA_MASK
	.align		4
.L_17:
        /*0048*/ 	.byte	0x03, 0x50
        /*004a*/ 	.short	0x0000


	//----- nvinfo : EIATTR_MAXREG_COUNT
	.align		4
        /*004c*/ 	.byte	0x03, 0x1b
        /*004e*/ 	.short	0x00ff


	//----- nvinfo : EIATTR_MERCURY_ISA_VERSION
	.align		4
        /*0050*/ 	.byte	0x03, 0x5f
        /*0052*/ 	.short	0x0101


	//----- nvinfo : EIATTR_VRC_CTA_INIT_COUNT
	.align		4
        /*0054*/ 	.byte	0x02, 0x4a
	.zero		1
	.zero		1


	//----- nvinfo : EIATTR_EXIT_INSTR_OFFSETS
	.align		4
        /*0058*/ 	.byte	0x04, 0x1c
        /*005a*/ 	.short	(.L_19 - .L_18)


	//   ....[0]....
.L_18:
        /*005c*/ 	.word	0x000000e0


	//   ....[1]....
        /*0060*/ 	.word	0x000005a0


	//----- nvinfo : EIATTR_CRS_STACK_SIZE
	.align		4
.L_19:
        /*0064*/ 	.byte	0x04, 0x1e
        /*0066*/ 	.short	(.L_21 - .L_20)
.L_20:
        /*0068*/ 	.word	0x00000000


	//----- nvinfo : EIATTR_CBANK_PARAM_SIZE
	.align		4
.L_21:
        /*006c*/ 	.byte	0x03, 0x19
        /*006e*/ 	.short	0x0018


	//----- nvinfo : EIATTR_PARAM_CBANK
	.align		4
        /*0070*/ 	.byte	0x04, 0x0a
        /*0072*/ 	.short	(.L_23 - .L_22)
	.align		4
.L_22:
        /*0074*/ 	.word	index@(.nv.constant0._Z6kernelPhS_jj)
        /*0078*/ 	.short	0x0380
        /*007a*/ 	.short	0x0018


	//----- nvinfo : EIATTR_SW_WAR
	.align		4
.L_23:
        /*007c*/ 	.byte	0x04, 0x36
        /*007e*/ 	.short	(.L_25 - .L_24)
.L_24:
        /*0080*/ 	.word	0x00000008
.L_25:


//--------------------- .nv.callgraph             --------------------------
	.section	.nv.callgraph,"",@"SHT_CUDA_CALLGRAPH"
	.align	4
	.sectionentsize	8
	.align		4
        /*0000*/ 	.word	0x00000000
	.align		4
        /*0004*/ 	.word	0xffffffff
	.align		4
        /*0008*/ 	.word	0x00000000
	.align		4
        /*000c*/ 	.word	0xfffffffe
	.align		4
        /*0010*/ 	.word	0x00000000
	.align		4
        /*0014*/ 	.word	0xfffffffd
	.align		4
        /*0018*/ 	.word	0x00000000
	.align		4
        /*001c*/ 	.word	0xfffffffc


//--------------------- .text._Z6kernelPhS_jj     --------------------------
	.section	.text._Z6kernelPhS_jj,"ax",@progbits
	.align	128
        .global         _Z6kernelPhS_jj
        .type           _Z6kernelPhS_jj,@function
        .size           _Z6kernelPhS_jj,(.L_x_5 - _Z6kernelPhS_jj)
        .other          _Z6kernelPhS_jj,@"STO_CUDA_ENTRY STV_DEFAULT"
_Z6kernelPhS_jj:
.text._Z6kernelPhS_jj:
[----:B------:R-:W-:Y:S01]  /*0000*/  LDC R1, c[0x0][0x37c] ;  /* 0x0000df00ff017b82 */ /* 0x000fe20000000800 */
[----:B------:R-:W0:Y:S01]  /*0010*/  S2R R2, SR_CTAID.X ;  /* 0x0000000000027919 */ /* 0x000e220000002500 */
[----:B------:R-:W1:Y:S01]  /*0020*/  LDCU.64 UR4, c[0x0][0x390] ;  /* 0x00007200ff0477ac */ /* 0x000e620008000a00 */
[----:B------:R-:W0:Y:S01]  /*0030*/  S2R R3, SR_TID.X ;  /* 0x0000000000037919 */ /* 0x000e220000002100 */
[----:B------:R-:W2:Y:S01]  /*0040*/  S2R R0, SR_CTAID.Y ;  /* 0x0000000000007919 */ /* 0x000ea20000002600 */
[----:B------:R-:W2:Y:S01]  /*0050*/  S2R R5, SR_TID.Y ;  /* 0x0000000000057919 */ /* 0x000ea20000002200 */
[----:B-1----:R-:W-:Y:S02]  /*0060*/  UIADD3 UR6, UPT, UPT, UR5, -0x1, URZ ;  /* 0xffffffff05067890 */ /* 0x002fe4000fffe0ff */
[----:B------:R-:W-:Y:S01]  /*0070*/  UIADD3 UR4, UPT, UPT, UR4, -0x1, URZ ;  /* 0xffffffff04047890 */ /* 0x000fe2000fffe0ff */
[----:B0-----:R-:W-:-:S05]  /*0080*/  IMAD R2, R2, 0x10, R3 ;  /* 0x0000001002027824 */ /* 0x001fca00078e0203 */
[----:B------:R-:W-:Y:S01]  /*0090*/  ISETP.GE.U32.AND P0, PT, R2, UR6, PT ;  /* 0x0000000602007c0c */ /* 0x000fe2000bf06070 */
[----:B--2---:R-:W-:-:S03]  /*00a0*/  IMAD R3, R0, 0x10, R5 ;  /* 0x0000001000037824 */ /* 0x004fc600078e0205 */
[----:B------:R-:W-:-:S04]  /*00b0*/  ISETP.LT.OR P0, PT, R2, 0x1, P0 ;  /* 0x000000010200780c */ /* 0x000fc80000701670 */
[----:B------:R-:W-:-:S04]  /*00c0*/  ISETP.EQ.OR P0, PT, R3, RZ, P0 ;  /* 0x000000ff0300720c */ /* 0x000fc80000702670 */
[----:B------:R-:W-:-:S13]  /*00d0*/  ISETP.GE.U32.OR P0, PT, R3, UR4, P0 ;  /* 0x0000000403007c0c */ /* 0x000fda0008706470 */
[----:B------:R-:W-:Y:S05]  /*00e0*/  @P0 EXIT ;  /* 0x000000000000094d */ /* 0x000fea0003800000 */
[----:B------:R-:W0:Y:S01]  /*00f0*/  LDCU.64 UR10, c[0x0][0x380] ;  /* 0x00007000ff0a77ac */ /* 0x000e220008000a00 */
[----:B------:R-:W-:Y:S01]  /*0100*/  IMAD R2, R3, UR5, R2 ;  /* 0x0000000503027c24 */ /* 0x000fe2000f8e0202 */
[----:B------:R-:W-:-:S04]  /*0110*/  ULOP3.LUT UR4, URZ, UR5, URZ, 0x33, !UPT ;  /* 0x00000005ff047292 */ /* 0x000fc8000f8e33ff */
[----:B------:R-:W-:Y:S01]  /*0120*/  SHF.R.S32.HI R16, RZ, 0x1f, R2 ;  /* 0x0000001fff107819 */ /* 0x000fe20000011402 */
[----:B------:R-:W1:Y:S01]  /*0130*/  LDCU.64 UR8, c[0x0][0x358] ;  /* 0x00006b00ff0877ac */ /* 0x000e620008000a00 */
[C---:B------:R-:W-:Y:S01]  /*0140*/  IADD3 R10, PT, PT, R2.reuse, -UR5, RZ ;  /* 0x80000005020a7c10 */ /* 0x040fe2000fffe0ff */
[----:B------:R-:W-:-:S04]  /*0150*/  VIADD R8, R2, UR4 ;  /* 0x0000000402087c36 */ /* 0x000fc80008000000 */
[----:B------:R-:W-:Y:S01]  /*0160*/  VIADD R12, R10, 0x1 ;  /* 0x000000010a0c7836 */ /* 0x000fe20000000000 */
[----:B0-----:R-:W-:-:S04]  /*0170*/  IADD3 R6, P0, PT, R2, UR10, RZ ;  /* 0x0000000a02067c10 */ /* 0x001fc8000ff1e0ff */
[----:B------:R-:W-:Y:S02]  /*0180*/  IADD3.X R7, PT, PT, R16, UR11, RZ, P0, !PT ;  /* 0x0000000b10077c10 */ /* 0x000fe400087fe4ff */
[----:B------:R-:W-:Y:S02]  /*0190*/  IADD3 R8, P0, PT, R8, UR10, RZ ;  /* 0x0000000a08087c10 */ /* 0x000fe4000ff1e0ff */
[----:B------:R-:W-:Y:S01]  /*01a0*/  IADD3 R4, PT, PT, R2, UR6, RZ ;  /* 0x0000000602047c10 */ /* 0x000fe2000fffe0ff */
[----:B-1----:R-:W2:Y:S02]  /*01b0*/  LDG.E.U8 R0, desc[UR8][R6.64+-0x1] ;  /* 0xffffff0806007981 */ /* 0x002ea4000c1e1100 */
[----:B------:R-:W-:Y:S01]  /*01c0*/  IMAD.X R9, RZ, RZ, UR11, P0 ;  /* 0x0000000bff097e24 */ /* 0x000fe200080e06ff */
[----:B------:R-:W-:Y:S01]  /*01d0*/  IADD3 R12, P0, PT, R12, UR10, RZ ;  /* 0x0000000a0c0c7c10 */ /* 0x000fe2000ff1e0ff */
[----:B------:R-:W-:Y:S01]  /*01e0*/  VIADD R14, R4, 0x2 ;  /* 0x00000002040e7836 */ /* 0x000fe20000000000 */
[----:B------:R-:W-:Y:S01]  /*01f0*/  IADD3 R10, P1, PT, R10, UR10, RZ ;  /* 0x0000000a0a0a7c10 */ /* 0x000fe2000ff3e0ff */
[----:B------:R0:W3:Y:S02]  /*0200*/  LDG.E.U8 R3, desc[UR8][R6.64+0x1] ;  /* 0x0000010806037981 */ /* 0x0000e4000c1e1100 */
[----:B------:R-:W-:Y:S01]  /*0210*/  IMAD.X R13, RZ, RZ, UR11, P0 ;  /* 0x0000000bff0d7e24 */ /* 0x000fe200080e06ff */
[----:B------:R-:W-:Y:S01]  /*0220*/  IADD3 R5, PT, PT, R2, UR5, RZ ;  /* 0x0000000502057c10 */ /* 0x000fe2000fffe0ff */
[----:B------:R-:W2:Y:S01]  /*0230*/  LDG.E.U8 R9, desc[UR8][R8.64] ;  /* 0x0000000808097981 */ /* 0x000ea2000c1e1100 */
[----:B------:R-:W-:Y:S01]  /*0240*/  IMAD.X R11, RZ, RZ, UR11, P1 ;  /* 0x0000000bff0b7e24 */ /* 0x000fe200088e06ff */
[----:B------:R-:W-:-:S02]  /*0250*/  IADD3 R4, P0, PT, R4, UR10, RZ ;  /* 0x0000000a04047c10 */ /* 0x000fc4000ff1e0ff */
[----:B------:R-:W4:Y:S01]  /*0260*/  LDG.E.U8 R12, desc[UR8][R12.64] ;  /* 0x000000080c0c7981 */ /* 0x000f22000c1e1100 */
[----:B------:R-:W-:Y:S02]  /*0270*/  IADD3 R14, P2, PT, R14, UR10, RZ ;  /* 0x0000000a0e0e7c10 */ /* 0x000fe4000ff5e0ff */
[----:B0-----:R-:W-:Y:S01]  /*0280*/  IADD3 R6, P1, PT, R5, UR10, RZ ;  /* 0x0000000a05067c10 */ /* 0x001fe2000ff3e0ff */
[----:B------:R-:W5:Y:S01]  /*0290*/  LDG.E.U8 R10, desc[UR8][R10.64] ;  /* 0x000000080a0a7981 */ /* 0x000f62000c1e1100 */
[----:B------:R-:W-:Y:S01]  /*02a0*/  IADD3.X R5, PT, PT, RZ, UR11, RZ, P0, !PT ;  /* 0x0000000bff057c10 */ /* 0x000fe200087fe4ff */
[----:B------:R-:W-:Y:S02]  /*02b0*/  IMAD.X R15, RZ, RZ, UR11, P2 ;  /* 0x0000000bff0f7e24 */ /* 0x000fe400090e06ff */
[----:B------:R-:W-:Y:S02]  /*02c0*/  IMAD.X R7, RZ, RZ, UR11, P1 ;  /* 0x0000000bff077e24 */ /* 0x000fe400088e06ff */
[----:B------:R-:W5:Y:S04]  /*02d0*/  LDG.E.U8 R4, desc[UR8][R4.64] ;  /* 0x0000000804047981 */ /* 0x000f68000c1e1100 */
[----:B------:R-:W5:Y:S04]  /*02e0*/  LDG.E.U8 R14, desc[UR8][R14.64] ;  /* 0x000000080e0e7981 */ /* 0x000f68000c1e1100 */
[----:B------:R-:W5:Y:S01]  /*02f0*/  LDG.E.U8 R6, desc[UR8][R6.64] ;  /* 0x0000000806067981 */ /* 0x000f62000c1e1100 */
[----:B------:R-:W-:Y:S01]  /*0300*/  BSSY.RECONVERGENT B0, `(.L_x_0) ;  /* 0x0000024000007945 */ /* 0x000fe20003800200 */
[C---:B--2---:R-:W-:Y:S01]  /*0310*/  IMAD.IADD R17, R9.reuse, 0x1, R0 ;  /* 0x0000000109117824 */ /* 0x044fe200078e0200 */
[----:B----4-:R-:W-:-:S03]  /*0320*/  IADD3 R9, PT, PT, R9, R12, RZ ;  /* 0x0000000c09097210 */ /* 0x010fc60007ffe0ff */
[----:B------:R-:W-:Y:S02]  /*0330*/  IMAD R17, R0, 0x2, R17 ;  /* 0x0000000200117824 */ /* 0x000fe400078e0211 */
[----:B---3--:R-:W-:Y:S02]  /*0340*/  IMAD R3, R3, 0x2, R12 ;  /* 0x0000000203037824 */ /* 0x008fe400078e020c */
[----:B-----5:R-:W-:-:S05]  /*0350*/  IMAD R9, R10, 0xfffe, -R9 ;  /* 0x0000fffe0a097824 */ /* 0x020fca00078e0a09 */
[----:B------:R-:W-:Y:S02]  /*0360*/  IADD3 R9, PT, PT, R4, R9, RZ ;  /* 0x0000000904097210 */ /* 0x000fe40007ffe0ff */
[----:B------:R-:W-:-:S04]  /*0370*/  IADD3 R3, PT, PT, R17, -R3, -R14 ;  /* 0x8000000311037210 */ /* 0x000fc80007ffe80e */
[----:B------:R-:W-:Y:S01]  /*0380*/  PRMT R0, R3, 0x9910, RZ ;  /* 0x0000991003007816 */ /* 0x000fe200000000ff */
[----:B------:R-:W-:-:S04]  /*0390*/  IMAD R9, R6, 0x2, R9 ;  /* 0x0000000206097824 */ /* 0x000fc800078e0209 */
[----:B------:R-:W-:Y:S02]  /*03a0*/  IMAD.IADD R9, R4, 0x1, R9 ;  /* 0x0000000104097824 */ /* 0x000fe400078e0209 */
[----:B------:R-:W-:-:S03]  /*03b0*/  IMAD R0, R0, 0x2aab, RZ ;  /* 0x00002aab00007824 */ /* 0x000fc600078e02ff */
[----:B------:R-:W-:Y:S02]  /*03c0*/  PRMT R3, R9, 0x9910, RZ ;  /* 0x0000991009037816 */ /* 0x000fe400000000ff */
[----:B------:R-:W-:-:S03]  /*03d0*/  SHF.R.S32.HI R0, RZ, 0x10, R0 ;  /* 0x00000010ff007819 */ /* 0x000fc60000011400 */
[----:B------:R-:W-:Y:S01]  /*03e0*/  IMAD R4, R3, 0x2aab, RZ ;  /* 0x00002aab03047824 */ /* 0x000fe200078e02ff */
[----:B------:R-:W-:-:S04]  /*03f0*/  LOP3.LUT R5, R0, 0xffff, RZ, 0xc0, !PT ;  /* 0x0000ffff00057812 */ /* 0x000fc800078ec0ff */
[----:B------:R-:W-:Y:S02]  /*0400*/  LEA.HI R3, R5, R0, RZ, 0x11 ;  /* 0x0000000005037211 */ /* 0x000fe400078f88ff */
[----:B------:R-:W-:-:S04]  /*0410*/  SHF.R.S32.HI R0, RZ, 0x10, R4 ;  /* 0x00000010ff007819 */ /* 0x000fc80000011404 */
[----:B------:R-:W-:Y:S01]  /*0420*/  LOP3.LUT R5, R0, 0xffff, RZ, 0xc0, !PT ;  /* 0x0000ffff00057812 */ /* 0x000fe200078ec0ff */
[----:B------:R-:W0:Y:S03]  /*0430*/  I2F.S16 R3, R3 ;  /* 0x0000000300037306 */ /* 0x000e260000101400 */
[----:B------:R-:W-:-:S06]  /*0440*/  LEA.HI R0, R5, R0, RZ, 0x11 ;  /* 0x0000000005007211 */ /* 0x000fcc00078f88ff */
[----:B------:R-:W1:Y:S01]  /*0450*/  I2F.S16 R0, R0 ;  /* 0x0000000000007306 */ /* 0x000e620000101400 */
[----:B0-----:R-:W-:-:S04]  /*0460*/  FMUL R5, R3, R3 ;  /* 0x0000000303057220 */ /* 0x001fc80000400000 */
[----:B-1----:R-:W-:-:S05]  /*0470*/  FFMA R0, R0, R0, R5 ;  /* 0x0000000000007223 */ /* 0x002fca0000000005 */
[----:B------:R-:W-:Y:S01]  /*0480*/  IADD3 R4, PT, PT, R0, -0xd000000, RZ ;  /* 0xf300000000047810 */ /* 0x000fe20007ffe0ff */
[----:B------:R0:W1:Y:S03]  /*0490*/  MUFU.RSQ R5, R0 ;  /* 0x0000000000057308 */ /* 0x0000660000001400 */
[----:B------:R-:W-:-:S13]  /*04a0*/  ISETP.GT.U32.AND P0, PT, R4, 0x727fffff, PT ;  /* 0x727fffff0400780c */ /* 0x000fda0003f04070 */
[----:B0-----:R-:W-:Y:S05]  /*04b0*/  @!P0 BRA `(.L_x_1) ;  /* 0x0000000000108947 */ /* 0x001fea0003800000 */
[----:B------:R-:W-:-:S07]  /*04c0*/  MOV R8, 0x4e0 ;  /* 0x000004e000087802 */ /* 0x000fce0000000f00 */
[----:B-1----:R-:W-:Y:S05]  /*04d0*/  CALL.REL.NOINC `($__internal_0_$__cuda_sm20_sqrt_rn_f32_slowpath) ;  /* 0x0000000000347944 */ /* 0x002fea0003c00000 */
[----:B------:R-:W-:Y:S01]  /*04e0*/  IMAD.MOV.U32 R0, RZ, RZ, R3 ;  /* 0x000000ffff007224 */ /* 0x000fe200078e0003 */
[----:B------:R-:W-:Y:S06]  /*04f0*/  BRA `(.L_x_2) ;  /* 0x0000000000107947 */ /* 0x000fec0003800000 */
.L_x_1:
[----:B-1----:R-:W-:Y:S01]  /*0500*/  FMUL.FTZ R3, R0, R5 ;  /* 0x0000000500037220 */ /* 0x002fe20000410000 */
[----:B------:R-:W-:-:S03]  /*0510*/  FMUL.FTZ R5, R5, 0.5 ;  /* 0x3f00000005057820 */ /* 0x000fc60000410000 */
[----:B------:R-:W-:-:S04]  /*0520*/  FFMA R0, -R3, R3, R0 ;  /* 0x0000000303007223 */ /* 0x000fc80000000100 */
[----:B------:R-:W-:-:S07]  /*0530*/  FFMA R0, R0, R5, R3 ;  /* 0x0000000500007223 */ /* 0x000fce0000000003 */
.L_x_2:
[----:B------:R-:W-:Y:S05]  /*0540*/  BSYNC.RECONVERGENT B0 ;  /* 0x0000000000007941 */ /* 0x000fea0003800200 */
.L_x_0:
[----:B------:R-:W0:Y:S01]  /*0550*/  LDCU.64 UR4, c[0x0][0x388] ;  /* 0x00007100ff0477ac */ /* 0x000e220008000a00 */
[----:B------:R-:W1:Y:S01]  /*0560*/  F2I.TRUNC.NTZ R5, R0 ;  /* 0x0000000000057305 */ /* 0x000e62000020f100 */
[----:B0-----:R-:W-:-:S04]  /*0570*/  IADD3 R2, P0, PT, R2, UR4, RZ ;  /* 0x0000000402027c10 */ /* 0x001fc8000ff1e0ff */
[----:B------:R-:W-:-:S05]  /*0580*/  IADD3.X R3, PT, PT, R16, UR5, RZ, P0, !PT ;  /* 0x0000000510037c10 */ /* 0x000fca00087fe4ff */
[----:B-1----:R-:W-:Y:S01]  /*0590*/  STG.E.U8 desc[UR8][R2.64], R5 ;  /* 0x0000000502007986 */ /* 0x002fe2000c101108 */
[----:B------:R-:W-:Y:S05]  /*05a0*/  EXIT ;  /* 0x000000000000794d */ /* 0x000fea0003800000 */
        .weak           $__internal_0_$__cuda_sm20_sqrt_rn_f32_slowpath
        .type           $__internal_0_$__cuda_sm20_sqrt_rn_f32_slowpath,@function
        .size           $__internal_0_$__cuda_sm20_sqrt_rn_f32_slowpath,(.L_x_5 - $__internal_0_$__cuda_sm20_sqrt_rn_f32_slowpath)
$__internal_0_$__cuda_sm20_sqrt_rn_f32_slowpath:
[----:B------:R-:W-:-:S13]  /*05b0*/  LOP3.LUT P0, RZ, R0, 0x7fffffff, RZ, 0xc0, !PT ;  /* 0x7fffffff00ff7812 */ /* 0x000fda000780c0ff */
[----:B------:R-:W-:Y:S01]  /*05c0*/  @!P0 IMAD.MOV.U32 R3, RZ, RZ, R0 ;  /* 0x000000ffff038224 */ /* 0x000fe200078e0000 */
[----:B------:R-:W-:Y:S06]  /*05d0*/  @!P0 BRA `(.L_x_3) ;  /* 0x0000000000408947 */ /* 0x000fec0003800000 */
[----:B------:R-:W-:-:S13]  /*05e0*/  FSETP.GEU.FTZ.AND P0, PT, R0, RZ, PT ;  /* 0x000000ff0000720b */ /* 0x000fda0003f1e000 */
[----:B------:R-:W-:Y:S01]  /*05f0*/  @!P0 MOV R3, 0x7fffffff ;  /* 0x7fffffff00038802 */ /* 0x000fe20000000f00 */
[----:B------:R-:W-:Y:S06]  /*0600*/  @!P0 BRA `(.L_x_3) ;  /* 0x0000000000348947 */ /* 0x000fec0003800000 */
[----:B------:R-:W-:-:S13]  /*0610*/  FSETP.GTU.FTZ.AND P0, PT, |R0|, +INF , PT ;  /* 0x7f8000000000780b */ /* 0x000fda0003f1c200 */
[----:B------:R-:W-:Y:S01]  /*0620*/  @P0 FADD.FTZ R3, R0, 1 ;  /* 0x3f80000000030421 */ /* 0x000fe20000010000 */
[----:B------:R-:W-:Y:S06]  /*0630*/  @P0 BRA `(.L_x_3) ;  /* 0x0000000000280947 */ /* 0x000fec0003800000 */
[----:B------:R-:W-:-:S13]  /*0640*/  FSETP.NEU.FTZ.AND P0, PT, |R0|, +INF , PT ;  /* 0x7f8000000000780b */ /* 0x000fda0003f1d200 */
[----:B------:R-:W-:-:S04]  /*0650*/  @P0 FFMA R4, R0, 1.84467440737095516160e+19, RZ ;  /* 0x5f80000000040823 */ /* 0x000fc800000000ff */
[----:B------:R-:W0:Y:S02]  /*0660*/  @P0 MUFU.RSQ R3, R4 ;  /* 0x0000000400030308 */ /* 0x000e240000001400 */
[----:B0-----:R-:W-:Y:S01]  /*0670*/  @P0 FMUL.FTZ R5, R4, R3 ;  /* 0x0000000304050220 */ /* 0x001fe20000410000 */
[----:B------:R-:W-:Y:S01]  /*0680*/  @P0 FMUL.FTZ R7, R3, 0.5 ;  /* 0x3f00000003070820 */ /* 0x000fe20000410000 */
[----:B------:R-:W-:Y:S02]  /*0690*/  @!P0 IMAD.MOV.U32 R3, RZ, RZ, R0 ;  /* 0x000000ffff038224 */ /* 0x000fe400078e0000 */
[----:B------:R-:W-:-:S04]  /*06a0*/  @P0 FADD.FTZ R6, -R5, -RZ ;  /* 0x800000ff05060221 */ /* 0x000fc80000010100 */
[----:B------:R-:W-:-:S04]  /*06b0*/  @P0 FFMA R6, R5, R6, R4 ;  /* 0x0000000605060223 */ /* 0x000fc80000000004 */
[----:B------:R-:W-:-:S04]  /*06c0*/  @P0 FFMA R6, R6, R7, R5 ;  /* 0x0000000706060223 */ /* 0x000fc80000000005 */
[----:B------:R-:W-:-:S07]  /*06d0*/  @P0 FMUL.FTZ R3, R6, 2.3283064365386962891e-10 ;  /* 0x2f80000006030820 */ /* 0x000fce0000410000 */
.L_x_3:
[----:B------:R-:W-:Y:S02]  /*06e0*/  HFMA2 R5, -RZ, RZ, 0, 0 ;  /* 0x00000000ff057431 */ /* 0x000fe400000001ff */
[----:B------:R-:W-:-:S04]  /*06f0*/  IMAD.MOV.U32 R4, RZ, RZ, R8 ;  /* 0x000000ffff047224 */ /* 0x000fc800078e0008 */
[----:B------:R-:W-:Y:S05]  /*0700*/  RET.REL.NODEC R4 `(_Z6kernelPhS_jj) ;  /* 0xfffffff8043c7950 */ /* 0x000fea0003c3ffff */
.L_x_4:
[----:B------:R-:W-:-:S00]  /*0710*/  BRA `(.L_x_4) ;  /* 0xfffffffc00fc7947 */ /* 0x000fc0000383ffff */
[----:B------:R-:W-:-:S00]  /*0720*/  NOP ;  /* 0x0000000000007918 */ /* 0x000fc00000000000 */
        /* <DEDUP_REMOVED lines=13> */
.L_x_5:


//--------------------- .nv.shared.reserved.0     --------------------------
	.section	.nv.shared.reserved.0,"aw",@nobits
	.weak		__nv_reservedSMEM_offset_0_alias
	.size		__nv_reservedSMEM_offset_0_alias, 0, 64
	.other		__nv_reservedSMEM_offset_0_alias,@"STO_CUDA_RESERVED_SHARED STV_DEFAULT"
__nv_reservedSMEM_offset_0_alias:
	.zero		0
	.zero		64


//--------------------- .nv.constant0._Z6kernelPhS_jj --------------------------
	.section	.nv.constant0._Z6kernelPhS_jj,"a",@progbits
	.sectionflags	@""
	.align	4
.nv.constant0._Z6kernelPhS_jj:
	.zero		920


//--------------------- SYMBOLS --------------------------

	.type		.nv.reservedSmem.offset0,@object
	.size		.nv.reservedSmem.offset0,0x4
